//
// Generated by NVIDIA NVVM Compiler
//
// Compiler Build ID: CL-36424714
// Cuda compilation tools, release 13.0, V13.0.88
// Based on NVVM 20.0.0
//

.version 9.0
.target sm_100
.address_size 64

	// .globl	_Z8cu_sobelPiS_ii

.visible .entry _Z8cu_sobelPiS_ii(
	.param .u64 .ptr .align 1 _Z8cu_sobelPiS_ii_param_0,
	.param .u64 .ptr .align 1 _Z8cu_sobelPiS_ii_param_1,
	.param .u32 _Z8cu_sobelPiS_ii_param_2,
	.param .u32 _Z8cu_sobelPiS_ii_param_3
)
{
	.reg .pred 	%p<8>;
	.reg .b32 	%r<47>;
	.reg .b32 	%f<6>;
	.reg .b64 	%rd<24>;

	ld.param.u64 	%rd1, [_Z8cu_sobelPiS_ii_param_0];
	ld.param.u64 	%rd2, [_Z8cu_sobelPiS_ii_param_1];
	ld.param.u32 	%r4, [_Z8cu_sobelPiS_ii_param_2];
	ld.param.u32 	%r6, [_Z8cu_sobelPiS_ii_param_3];
	mov.u32 	%r7, %tid.x;
	mov.u32 	%r8, %ctaid.x;
	mov.u32 	%r9, %ntid.x;
	mad.lo.s32 	%r10, %r8, %r9, %r7;
	mov.u32 	%r11, %tid.y;
	mov.u32 	%r12, %ctaid.y;
	mov.u32 	%r13, %ntid.y;
	mad.lo.s32 	%r14, %r12, %r13, %r11;
	setp.lt.s32 	%p1, %r10, 1;
	setp.eq.s32 	%p2, %r14, 0;
	or.pred  	%p3, %p1, %p2;
	add.s32 	%r15, %r6, -1;
	setp.ge.s32 	%p4, %r10, %r15;
	or.pred  	%p5, %p3, %p4;
	add.s32 	%r16, %r4, -1;
	setp.ge.s32 	%p6, %r14, %r16;
	or.pred  	%p7, %p5, %p6;
	@%p7 bra 	$L__BB0_2;
	cvta.to.global.u64 	%rd3, %rd1;
	cvta.to.global.u64 	%rd4, %rd2;
	add.s32 	%r17, %r14, -1;
	mul.lo.s32 	%r18, %r6, %r17;
	cvt.s64.s32 	%rd5, %r18;
	cvt.u64.u32 	%rd6, %r10;
	add.s64 	%rd7, %rd5, %rd6;
	shl.b64 	%rd8, %rd7, 2;
	add.s64 	%rd9, %rd3, %rd8;
	ld.global.u32 	%r19, [%rd9+-4];
	mul.lo.s32 	%r20, %r6, %r14;
	cvt.s64.s32 	%rd10, %r20;
	add.s64 	%rd11, %rd10, %rd6;
	shl.b64 	%rd12, %rd11, 2;
	add.s64 	%rd13, %rd3, %rd12;
	ld.global.u32 	%r21, [%rd13+-4];
	shl.b32 	%r22, %r21, 1;
	add.s32 	%r23, %r20, %r6;
	cvt.s64.s32 	%rd14, %r23;
	add.s64 	%rd15, %rd14, %rd6;
	shl.b64 	%rd16, %rd15, 2;
	add.s64 	%rd17, %rd3, %rd16;
	ld.global.u32 	%r24, [%rd17+-4];
	add.s32 	%r25, %r24, %r19;
	add.s32 	%r26, %r22, %r25;
	ld.global.u32 	%r27, [%rd9+4];
	sub.s32 	%r28, %r27, %r26;
	ld.global.u32 	%r29, [%rd13+4];
	shl.b32 	%r30, %r29, 1;
	add.s32 	%r31, %r28, %r30;
	ld.global.u32 	%r32, [%rd17+4];
	add.s32 	%r33, %r31, %r32;
	cvt.rn.f32.s32 	%f1, %r33;
	add.s32 	%r34, %r18, %r10;
	mul.wide.s32 	%rd18, %r34, 4;
	add.s64 	%rd19, %rd3, %rd18;
	ld.global.u32 	%r35, [%rd19];
	shl.b32 	%r36, %r35, 1;
	add.s32 	%r37, %r23, %r10;
	mul.wide.s32 	%rd20, %r37, 4;
	add.s64 	%rd21, %rd3, %rd20;
	ld.global.u32 	%r38, [%rd21];
	add.s32 	%r39, %r36, %r19;
	add.s32 	%r40, %r39, %r27;
	shl.b32 	%r41, %r38, 1;
	add.s32 	%r42, %r24, %r41;
	add.s32 	%r43, %r42, %r32;
	sub.s32 	%r44, %r40, %r43;
	cvt.rn.f32.s32 	%f2, %r44;
	mul.f32 	%f3, %f2, %f2;
	fma.rn.f32 	%f4, %f1, %f1, %f3;
	sqrt.rn.f32 	%f5, %f4;
	cvt.rzi.s32.f32 	%r45, %f5;
	add.s32 	%r46, %r34, %r6;
	mul.wide.s32 	%rd22, %r46, 4;
	add.s64 	%rd23, %rd4, %rd22;
	st.global.u32 	[%rd23], %r45;
$L__BB0_2:
	ret;

}


// ===== COMPILED SASS (sm_100) =====

	.target	sm_100

	.elftype	@"ET_EXEC"


//--------------------- .note.nv.tkinfo           --------------------------
	.section	.note.nv.tkinfo,"",@"SHT_NOTE"
	.sectionflags	@"SHF_NOTE_NV_TKINFO"
	.tkinfo
        /*0018*/ 	.word	0x00000002
        /*0030*/ 	.string	""
        /*0030*/ 	.string	"ptxas"
        /*0030*/ 	.string	"Cuda compilation tools, release 13.0, V13.0.88"
        /*0030*/ 	.string	"Build cuda_13.0.r13.0/compiler.36424714_0"
        /*0030*/ 	.string	"-arch sm_100 -m 64 "



//--------------------- .note.nv.cuinfo           --------------------------
	.section	.note.nv.cuinfo,"",@"SHT_NOTE"
	.sectionflags	@"SHF_NOTE_NV_CUINFO"
        /*0018*/ 	.short	0x0002
        /*001a*/ 	.short	0x0064
        /*001c*/ 	.short	0x0082
	.zero		2


//--------------------- .nv.info                  --------------------------
	.section	.nv.info,"",@"SHT_CUDA_INFO"
	.align	4


	//----- nvinfo : EIATTR_REGCOUNT
	.align		4
        /*0000*/ 	.byte	0x04, 0x2f
        /*0002*/ 	.short	(.L_1 - .L_0)
	.align		4
.L_0:
        /*0004*/ 	.word	index@(_Z8cu_sobelPiS_ii)
        /*0008*/ 	.word	0x00000017


	//----- nvinfo : EIATTR_FRAME_SIZE
	.align		4
.L_1:
        /*000c*/ 	.byte	0x04, 0x11
        /*000e*/ 	.short	(.L_3 - .L_2)
	.align		4
.L_2:
        /*0010*/ 	.word	index@($__internal_0_$__cuda_sm20_sqrt_rn_f32_slowpath)
        /*0014*/ 	.word	0x00000000


	//----- nvinfo : EIATTR_FRAME_SIZE
	.align		4
.L_3:
        /*0018*/ 	.byte	0x04, 0x11
        /*001a*/ 	.short	(.L_5 - .L_4)
	.align		4
.L_4:
        /*001c*/ 	.word	index@(_Z8cu_sobelPiS_ii)
        /*0020*/ 	.word	0x00000000


	//----- nvinfo : EIATTR_MIN_STACK_SIZE
	.align		4
.L_5:
        /*0024*/ 	.byte	0x04, 0x12
        /*0026*/ 	.short	(.L_7 - .L_6)
	.align		4
.L_6:
        /*0028*/ 	.word	index@(_Z8cu_sobelPiS_ii)
        /*002c*/ 	.word	0x00000000
.L_7:


//--------------------- .nv.compat                --------------------------
	.section	.nv.compat,"",@"SHT_CUDA_COMPAT_INFO"
	.align	4
        /*0000*/ 	.byte	0x02, 0x09, 0x00, 0x00, 0x02, 0x02, 0x01, 0x00, 0x02, 0x05, 0x05, 0x00, 0x03, 0x07, 0x01, 0x01
        /*0010*/ 	.byte	0x02, 0x03, 0x00, 0x00, 0x02, 0x06, 0x01, 0x00, 0x04, 0x0b, 0x08, 0x00, 0x01, 0x00, 0x00, 0x00
        /*0020*/ 	.byte	0x00, 0x00, 0x00, 0x00


//--------------------- .nv.info._Z8cu_sobelPiS_ii --------------------------
	.section	.nv.info._Z8cu_sobelPiS_ii,"",@"SHT_CUDA_INFO"
	.sectionflags	@""
	.align	4


	//----- nvinfo : EIATTR_CUDA_API_VERSION
	.align		4
        /*0000*/ 	.byte	0x04, 0x37
        /*0002*/ 	.short	(.L_9 - .L_8)
.L_8:
        /*0004*/ 	.word	0x00000082


	//----- nvinfo : EIATTR_KPARAM_INFO
	.align		4
.L_9:
        /*0008*/ 	.byte	0x04, 0x17
        /*000a*/ 	.short	(.L_11 - .L_10)
.L_10:
        /*000c*/ 	.word	0x00000000
        /*0010*/ 	.short	0x0003
        /*0012*/ 	.short	0x0014
        /*0014*/ 	.byte	0x00, 0xf0, 0x11, 0x00


	//----- nvinfo : EIATTR_KPARAM_INFO
	.align		4
.L_11:
        /*0018*/ 	.byte	0x04, 0x17
        /*001a*/ 	.short	(.L_13 - .L_12)
.L_12:
        /*001c*/ 	.word	0x00000000
        /*0020*/ 	.short	0x0002
        /*0022*/ 	.short	0x0010
        /*0024*/ 	.byte	0x00, 0xf0, 0x11, 0x00


	//----- nvinfo : EIATTR_KPARAM_INFO
	.align		4
.L_13:
        /*0028*/ 	.byte	0x04, 0x17
        /*002a*/ 	.short	(.L_15 - .L_14)
.L_14:
        /*002c*/ 	.word	0x00000000
        /*0030*/ 	.short	0x0001
        /*0032*/ 	.short	0x0008
        /*0034*/ 	.byte	0x00, 0xf5, 0x21, 0x00


	//----- nvinfo : EIATTR_KPARAM_INFO
	.align		4
.L_15:
        /*0038*/ 	.byte	0x04, 0x17
        /*003a*/ 	.short	(.L_17 - .L_16)
.L_16:
        /*003c*/ 	.word	0x00000000
        /*0040*/ 	.short	0x0000
        /*0042*/ 	.short	0x0000
        /*0044*/ 	.byte	0x00, 0xf5, 0x21, 0x00


	//----- nvinfo : EIATTR_SPARSE_MMA_MASK
	.align		4
.L_17:
        /*0048*/ 	.byte	0x03, 0x50
        /*004a*/ 	.short	0x0000


	//----- nvinfo : EIATTR_MAXREG_COUNT
	.align		4
        /*004c*/ 	.byte	0x03, 0x1b
        /*004e*/ 	.short	0x00ff


	//----- nvinfo : EIATTR_MERCURY_ISA_VERSION
	.align		4
        /*0050*/ 	.byte	0x03, 0x5f
        /*0052*/ 	.short	0x0101


	//----- nvinfo : EIATTR_VRC_CTA_INIT_COUNT
	.align		4
        /*0054*/ 	.byte	0x02, 0x4a
	.zero		1
	.zero		1


	//----- nvinfo : EIATTR_EXIT_INSTR_OFFSETS
	.align		4
        /*0058*/ 	.byte	0x04, 0x1c
        /*005a*/ 	.short	(.L_19 - .L_18)


	//   ....[0]....
.L_18:
        /*005c*/ 	.word	0x00000100


	//   ....[1]....
        /*0060*/ 	.word	0x00000510


	//----- nvinfo : EIATTR_CRS_STACK_SIZE
	.align		4
.L_19:
        /*0064*/ 	.byte	0x04, 0x1e
        /*0066*/ 	.short	(.L_21 - .L_20)
.L_20:
        /*0068*/ 	.word	0x00000000


	//----- nvinfo : EIATTR_CBANK_PARAM_SIZE
	.align		4
.L_21:
        /*006c*/ 	.byte	0x03, 0x19
        /*006e*/ 	.short	0x0018


	//----- nvinfo : EIATTR_PARAM_CBANK
	.align		4
        /*0070*/ 	.byte	0x04, 0x0a
        /*0072*/ 	.short	(.L_23 - .L_22)
	.align		4
.L_22:
        /*0074*/ 	.word	index@(.nv.constant0._Z8cu_sobelPiS_ii)
        /*0078*/ 	.short	0x0380
        /*007a*/ 	.short	0x0018


	//----- nvinfo : EIATTR_SW_WAR
	.align		4
.L_23:
        /*007c*/ 	.byte	0x04, 0x36
        /*007e*/ 	.short	(.L_25 - .L_24)
.L_24:
        /*0080*/ 	.word	0x00000008
.L_25:


//--------------------- .nv.callgraph             --------------------------
	.section	.nv.callgraph,"",@"SHT_CUDA_CALLGRAPH"
	.align	4
	.sectionentsize	8
	.align		4
        /*0000*/ 	.word	0x00000000
	.align		4
        /*0004*/ 	.word	0xffffffff
	.align		4
        /*0008*/ 	.word	0x00000000
	.align		4
        /*000c*/ 	.word	0xfffffffe
	.align		4
        /*0010*/ 	.word	0x00000000
	.align		4
        /*0014*/ 	.word	0xfffffffd
	.align		4
        /*0018*/ 	.word	0x00000000
	.align		4
        /*001c*/ 	.word	0xfffffffc


//--------------------- .text._Z8cu_sobelPiS_ii   --------------------------
	.section	.text._Z8cu_sobelPiS_ii,"ax",@progbits
	.align	128
        .global         _Z8cu_sobelPiS_ii
        .type           _Z8cu_sobelPiS_ii,@function
        .size           _Z8cu_sobelPiS_ii,(.L_x_5 - _Z8cu_sobelPiS_ii)
        .other          _Z8cu_sobelPiS_ii,@"STO_CUDA_ENTRY STV_DEFAULT"
_Z8cu_sobelPiS_ii:
.text._Z8cu_sobelPiS_ii:
[----:B------:R-:W-:Y:S01]  /*0000*/  LDC R1, c[0x0][0x37c] ;  /* 0x0000df00ff017b82 */ /* 0x000fe20000000800 */
[----:B------:R-:W0:Y:S07]  /*0010*/  S2R R0, SR_TID.Y ;  /* 0x0000000000007919 */ /* 0x000e2e0000002200 */
[----:B------:R-:W1:Y:S01]  /*0020*/  LDC R3, c[0x0][0x360] ;  /* 0x0000d800ff037b82 */ /* 0x000e620000000800 */
[----:B------:R-:W2:Y:S01]  /*0030*/  LDCU.64 UR4, c[0x0][0x390] ;  /* 0x00007200ff0477ac */ /* 0x000ea20008000a00 */
[----:B------:R-:W1:Y:S06]  /*0040*/  S2R R2, SR_TID.X ;  /* 0x0000000000027919 */ /* 0x000e6c0000002100 */
[----:B------:R-:W0:Y:S08]  /*0050*/  S2UR UR7, SR_CTAID.Y ;  /* 0x00000000000779c3 */ /* 0x000e300000002600 */
[----:B------:R-:W0:Y:S01]  /*0060*/  LDC R5, c[0x0][0x364] ;  /* 0x0000d900ff057b82 */ /* 0x000e220000000800 */
[----:B--2---:R-:W-:-:S07]  /*0070*/  UIADD3 UR4, UPT, UPT, UR4, -0x1, URZ ;  /* 0xffffffff04047890 */ /* 0x004fce000fffe0ff */
[----:B------:R-:W1:Y:S01]  /*0080*/  S2UR UR6, SR_CTAID.X ;  /* 0x00000000000679c3 */ /* 0x000e620000002500 */
[----:B0-----:R-:W-:-:S05]  /*0090*/  IMAD R0, R5, UR7, R0 ;  /* 0x0000000705007c24 */ /* 0x001fca000f8e0200 */
[----:B------:R-:W-:Y:S01]  /*00a0*/  ISETP.NE.AND P0, PT, R0, RZ, PT ;  /* 0x000000ff0000720c */ /* 0x000fe20003f05270 */
[----:B-1----:R-:W-:Y:S01]  /*00b0*/  IMAD R2, R3, UR6, R2 ;  /* 0x0000000603027c24 */ /* 0x002fe2000f8e0202 */
[----:B------:R-:W-:-:S04]  /*00c0*/  UIADD3 UR6, UPT, UPT, UR5, -0x1, URZ ;  /* 0xffffffff05067890 */ /* 0x000fc8000fffe0ff */
[----:B------:R-:W-:-:S04]  /*00d0*/  ISETP.LT.OR P0, PT, R2, 0x1, !P0 ;  /* 0x000000010200780c */ /* 0x000fc80004701670 */
[----:B------:R-:W-:-:S04]  /*00e0*/  ISETP.GE.OR P0, PT, R2, UR6, P0 ;  /* 0x0000000602007c0c */ /* 0x000fc80008706670 */
[----:B------:R-:W-:-:S13]  /*00f0*/  ISETP.GE.OR P0, PT, R0, UR4, P0 ;  /* 0x0000000400007c0c */ /* 0x000fda0008706670 */
[----:B------:R-:W-:Y:S05]  /*0100*/  @P0 EXIT ;  /* 0x000000000000094d */ /* 0x000fea0003800000 */
[----:B------:R-:W0:Y:S01]  /*0110*/  LDCU.64 UR6, c[0x0][0x380] ;  /* 0x00007000ff0677ac */ /* 0x000e220008000a00 */
[----:B------:R-:W1:Y:S01]  /*0120*/  LDC.64 R10, c[0x0][0x380] ;  /* 0x0000e000ff0a7b82 */ /* 0x000e620000000a00 */
[C---:B------:R-:W-:Y:S02]  /*0130*/  VIADD R3, R0.reuse, 0xffffffff ;  /* 0xffffffff00037836 */ /* 0x040fe40000000000 */
[----:B------:R-:W-:Y:S02]  /*0140*/  IMAD R5, R0, UR5, RZ ;  /* 0x0000000500057c24 */ /* 0x000fe4000f8e02ff */
[----:B------:R-:W-:Y:S02]  /*0150*/  IMAD R3, R3, UR5, RZ ;  /* 0x0000000503037c24 */ /* 0x000fe4000f8e02ff */
[----:B------:R-:W-:Y:S01]  /*0160*/  VIADD R7, R5, UR5 ;  /* 0x0000000505077c36 */ /* 0x000fe20008000000 */
[----:B------:R-:W2:Y:S01]  /*0170*/  LDCU.64 UR4, c[0x0][0x358] ;  /* 0x00006b00ff0477ac */ /* 0x000ea20008000a00 */
[----:B------:R-:W-:-:S02]  /*0180*/  IADD3 R12, P1, PT, R2, R5, RZ ;  /* 0x00000005020c7210 */ /* 0x000fc40007f3e0ff */
[C---:B------:R-:W-:Y:S02]  /*0190*/  IADD3 R14, P0, PT, R2.reuse, R3, RZ ;  /* 0x00000003020e7210 */ /* 0x040fe40007f1e0ff */
[----:B------:R-:W-:Y:S02]  /*01a0*/  IADD3 R0, P2, PT, R2, R7, RZ ;  /* 0x0000000702007210 */ /* 0x000fe40007f5e0ff */
[----:B------:R-:W-:Y:S02]  /*01b0*/  LEA.HI.X.SX32 R15, R5, RZ, 0x1, P1 ;  /* 0x000000ff050f7211 */ /* 0x000fe400008f0eff */
[----:B------:R-:W-:Y:S02]  /*01c0*/  LEA.HI.X.SX32 R5, R3, RZ, 0x1, P0 ;  /* 0x000000ff03057211 */ /* 0x000fe400000f0eff */
[----:B------:R-:W-:Y:S02]  /*01d0*/  LEA.HI.X.SX32 R9, R7, RZ, 0x1, P2 ;  /* 0x000000ff07097211 */ /* 0x000fe400010f0eff */
[----:B0-----:R-:W-:-:S02]  /*01e0*/  LEA R4, P0, R14, UR6, 0x2 ;  /* 0x000000060e047c11 */ /* 0x001fc4000f8010ff */
[----:B------:R-:W-:Y:S02]  /*01f0*/  LEA R8, P2, R0, UR6, 0x2 ;  /* 0x0000000600087c11 */ /* 0x000fe4000f8410ff */
[C---:B------:R-:W-:Y:S01]  /*0200*/  IADD3 R13, PT, PT, R2.reuse, R7, RZ ;  /* 0x00000007020d7210 */ /* 0x040fe20007ffe0ff */
[----:B------:R-:W-:Y:S01]  /*0210*/  IMAD.IADD R2, R2, 0x1, R3 ;  /* 0x0000000102027824 */ /* 0x000fe200078e0203 */
[----:B------:R-:W-:Y:S02]  /*0220*/  LEA R6, P1, R12, UR6, 0x2 ;  /* 0x000000060c067c11 */ /* 0x000fe4000f8210ff */
[----:B------:R-:W-:Y:S02]  /*0230*/  LEA.HI.X R5, R14, UR7, R5, 0x2, P0 ;  /* 0x000000070e057c11 */ /* 0x000fe400080f1405 */
[----:B------:R-:W-:Y:S02]  /*0240*/  LEA.HI.X R9, R0, UR7, R9, 0x2, P2 ;  /* 0x0000000700097c11 */ /* 0x000fe400090f1409 */
[----:B------:R-:W-:Y:S01]  /*0250*/  LEA.HI.X R7, R12, UR7, R15, 0x2, P1 ;  /* 0x000000070c077c11 */ /* 0x000fe200088f140f */
[--C-:B-1----:R-:W-:Y:S01]  /*0260*/  IMAD.WIDE R12, R13, 0x4, R10.reuse ;  /* 0x000000040d0c7825 */ /* 0x102fe200078e020a */
[----:B--2---:R-:W2:Y:S04]  /*0270*/  LDG.E R0, desc[UR4][R4.64+-0x4] ;  /* 0xfffffc0404007981 */ /* 0x004ea8000c1e1900 */
[----:B------:R-:W2:Y:S01]  /*0280*/  LDG.E R15, desc[UR4][R8.64+-0x4] ;  /* 0xfffffc04080f7981 */ /* 0x000ea2000c1e1900 */
[----:B------:R-:W-:-:S03]  /*0290*/  IMAD.WIDE R10, R2, 0x4, R10 ;  /* 0x00000004020a7825 */ /* 0x000fc600078e020a */
[----:B------:R-:W3:Y:S04]  /*02a0*/  LDG.E R3, desc[UR4][R6.64+-0x4] ;  /* 0xfffffc0406037981 */ /* 0x000ee8000c1e1900 */
[----:B------:R-:W4:Y:S04]  /*02b0*/  LDG.E R12, desc[UR4][R12.64] ;  /* 0x000000040c0c7981 */ /* 0x000f28000c1e1900 */
[----:B------:R-:W5:Y:S04]  /*02c0*/  LDG.E R16, desc[UR4][R4.64+0x4] ;  /* 0x0000040404107981 */ /* 0x000f68000c1e1900 */
[----:B------:R-:W5:Y:S04]  /*02d0*/  LDG.E R20, desc[UR4][R8.64+0x4] ;  /* 0x0000040408147981 */ /* 0x000f68000c1e1900 */
[----:B------:R-:W5:Y:S04]  /*02e0*/  LDG.E R11, desc[UR4][R10.64] ;  /* 0x000000040a0b7981 */ /* 0x000f68000c1e1900 */
[----:B------:R-:W5:Y:S01]  /*02f0*/  LDG.E R18, desc[UR4][R6.64+0x4] ;  /* 0x0000040406127981 */ /* 0x000f62000c1e1900 */
[----:B------:R-:W-:Y:S01]  /*0300*/  BSSY.RECONVERGENT B0, `(.L_x_0) ;  /* 0x000001a000007945 */ /* 0x000fe20003800200 */
[----:B--2---:R-:W-:-:S04]  /*0310*/  IMAD.IADD R14, R0, 0x1, R15 ;  /* 0x00000001000e7824 */ /* 0x004fc800078e020f */
[----:B---3--:R-:W-:Y:S01]  /*0320*/  IMAD R3, R3, 0x2, R14 ;  /* 0x0000000203037824 */ /* 0x008fe200078e020e */
[----:B----4-:R-:W-:-:S04]  /*0330*/  LEA R17, R12, R15, 0x1 ;  /* 0x0000000f0c117211 */ /* 0x010fc800078e08ff */
[----:B-----5:R-:W-:Y:S01]  /*0340*/  IADD3 R3, PT, PT, -R3, R16, RZ ;  /* 0x0000001003037210 */ /* 0x020fe20007ffe1ff */
[----:B------:R-:W-:Y:S01]  /*0350*/  IMAD.IADD R17, R20, 0x1, R17 ;  /* 0x0000000114117824 */ /* 0x000fe200078e0211 */
[----:B------:R-:W-:-:S03]  /*0360*/  LEA R15, R11, R0, 0x1 ;  /* 0x000000000b0f7211 */ /* 0x000fc600078e08ff */
[----:B------:R-:W-:Y:S01]  /*0370*/  IMAD R3, R18, 0x2, R3 ;  /* 0x0000000212037824 */ /* 0x000fe200078e0203 */
[----:B------:R-:W-:-:S04]  /*0380*/  IADD3 R15, PT, PT, -R17, R15, R16 ;  /* 0x0000000f110f7210 */ /* 0x000fc80007ffe110 */
[----:B------:R-:W-:Y:S02]  /*0390*/  I2FP.F32.S32 R15, R15 ;  /* 0x0000000f000f7245 */ /* 0x000fe40000201400 */
[----:B------:R-:W-:-:S03]  /*03a0*/  IADD3 R3, PT, PT, R3, R20, RZ ;  /* 0x0000001403037210 */ /* 0x000fc60007ffe0ff */
[----:B------:R-:W-:Y:S01]  /*03b0*/  FMUL R0, R15, R15 ;  /* 0x0000000f0f007220 */ /* 0x000fe20000400000 */
[----:B------:R-:W-:-:S05]  /*03c0*/  I2FP.F32.S32 R3, R3 ;  /* 0x0000000300037245 */ /* 0x000fca0000201400 */
[----:B------:R-:W-:-:S04]  /*03d0*/  FFMA R0, R3, R3, R0 ;  /* 0x0000000303007223 */ /* 0x000fc80000000000 */
[----:B------:R-:W-:Y:S01]  /*03e0*/  VIADD R4, R0, 0xf3000000 ;  /* 0xf300000000047836 */ /* 0x000fe20000000000 */
[----:B------:R0:W1:Y:S04]  /*03f0*/  MUFU.RSQ R3, R0 ;  /* 0x0000000000037308 */ /* 0x0000680000001400 */
[----:B------:R-:W-:-:S13]  /*0400*/  ISETP.GT.U32.AND P0, PT, R4, 0x727fffff, PT ;  /* 0x727fffff0400780c */ /* 0x000fda0003f04070 */
[----:B01----:R-:W-:Y:S05]  /*0410*/  @!P0 BRA `(.L_x_1) ;  /* 0x0000000000108947 */ /* 0x003fea0003800000 */
[----:B------:R-:W-:-:S07]  /*0420*/  MOV R8, 0x440 ;  /* 0x0000044000087802 */ /* 0x000fce0000000f00 */
[----:B------:R-:W-:Y:S05]  /*0430*/  CALL.REL.NOINC `($__internal_0_$__cuda_sm20_sqrt_rn_f32_slowpath) ;  /* 0x0000000000387944 */ /* 0x000fea0003c00000 */
[----:B------:R-:W-:Y:S01]  /*0440*/  MOV R0, R3 ;  /* 0x0000000300007202 */ /* 0x000fe20000000f00 */
[----:B------:R-:W-:Y:S06]  /*0450*/  BRA `(.L_x_2) ;  /* 0x0000000000107947 */ /* 0x000fec0003800000 */
.L_x_1:
[----:B------:R-:W-:Y:S01]  /*0460*/  FMUL.FTZ R5, R0, R3 ;  /* 0x0000000300057220 */ /* 0x000fe20000410000 */
[----:B------:R-:W-:-:S03]  /*0470*/  FMUL.FTZ R3, R3, 0.5 ;  /* 0x3f00000003037820 */ /* 0x000fc60000410000 */
[----:B------:R-:W-:-:S04]  /*0480*/  FFMA R0, -R5, R5, R0 ;  /* 0x0000000505007223 */ /* 0x000fc80000000100 */
[----:B------:R-:W-:-:S07]  /*0490*/  FFMA R0, R0, R3, R5 ;  /* 0x0000000300007223 */ /* 0x000fce0000000005 */
.L_x_2:
[----:B------:R-:W-:Y:S05]  /*04a0*/  BSYNC.RECONVERGENT B0 ;  /* 0x0000000000007941 */ /* 0x000fea0003800200 */
.L_x_0:
[----:B------:R-:W0:Y:S01]  /*04b0*/  LDC.64 R4, c[0x0][0x388] ;  /* 0x0000e200ff047b82 */ /* 0x000e220000000a00 */
[----:B------:R-:W1:Y:S01]  /*04c0*/  LDCU UR6, c[0x0][0x394] ;  /* 0x00007280ff0677ac */ /* 0x000e620008000800 */
[----:B------:R-:W2:Y:S01]  /*04d0*/  F2I.TRUNC.NTZ R7, R0 ;  /* 0x0000000000077305 */ /* 0x000ea2000020f100 */
[----:B-1----:R-:W-:-:S04]  /*04e0*/  VIADD R3, R2, UR6 ;  /* 0x0000000602037c36 */ /* 0x002fc80008000000 */
[----:B0-----:R-:W-:-:S05]  /*04f0*/  IMAD.WIDE R2, R3, 0x4, R4 ;  /* 0x0000000403027825 */ /* 0x001fca00078e0204 */
[----:B--2---:R-:W-:Y:S01]  /*0500*/  STG.E desc[UR4][R2.64], R7 ;  /* 0x0000000702007986 */ /* 0x004fe2000c101904 */
[----:B------:R-:W-:Y:S05]  /*0510*/  EXIT ;  /* 0x000000000000794d */ /* 0x000fea0003800000 */
        .weak           $__internal_0_$__cuda_sm20_sqrt_rn_f32_slowpath
        .type           $__internal_0_$__cuda_sm20_sqrt_rn_f32_slowpath,@function
        .size           $__internal_0_$__cuda_sm20_sqrt_rn_f32_slowpath,(.L_x_5 - $__internal_0_$__cuda_sm20_sqrt_rn_f32_slowpath)
$__internal_0_$__cuda_sm20_sqrt_rn_f32_slowpath:
[----:B------:R-:W-:-:S13]  /*0520*/  LOP3.LUT P0, RZ, R0, 0x7fffffff, RZ, 0xc0, !PT ;  /* 0x7fffffff00ff7812 */ /* 0x000fda000780c0ff */
[----:B------:R-:W-:Y:S01]  /*0530*/  @!P0 MOV R3, R0 ;  /* 0x0000000000038202 */ /* 0x000fe20000000f00 */
[----:B------:R-:W-:Y:S06]  /*0540*/  @!P0 BRA `(.L_x_3) ;  /* 0x0000000000408947 */ /* 0x000fec0003800000 */
[----:B------:R-:W-:-:S13]  /*0550*/  FSETP.GEU.FTZ.AND P0, PT, R0, RZ, PT ;  /* 0x000000ff0000720b */ /* 0x000fda0003f1e000 */
[----:B------:R-:W-:Y:S01]  /*0560*/  @!P0 IMAD.MOV.U32 R3, RZ, RZ, 0x7fffffff ;  /* 0x7fffffffff038424 */ /* 0x000fe200078e00ff */
[----:B------:R-:W-:Y:S06]  /*0570*/  @!P0 BRA `(.L_x_3) ;  /* 0x0000000000348947 */ /* 0x000fec0003800000 */
[----:B------:R-:W-:-:S13]  /*0580*/  FSETP.GTU.FTZ.AND P0, PT, |R0|, +INF , PT ;  /* 0x7f8000000000780b */ /* 0x000fda0003f1c200 */
[----:B------:R-:W-:Y:S01]  /*0590*/  @P0 FADD.FTZ R3, R0, 1 ;  /* 0x3f80000000030421 */ /* 0x000fe20000010000 */
[----:B------:R-:W-:Y:S06]  /*05a0*/  @P0 BRA `(.L_x_3) ;  /* 0x0000000000280947 */ /* 0x000fec0003800000 */
[----:B------:R-:W-:-:S13]  /*05b0*/  FSETP.NEU.FTZ.AND P0, PT, |R0|, +INF , PT ;  /* 0x7f8000000000780b */ /* 0x000fda0003f1d200 */
[----:B------:R-:W-:-:S04]  /*05c0*/  @P0 FFMA R4, R0, 1.84467440737095516160e+19, RZ ;  /* 0x5f80000000040823 */ /* 0x000fc800000000ff */
[----:B------:R-:W0:Y:S02]  /*05d0*/  @P0 MUFU.RSQ R3, R4 ;  /* 0x0000000400030308 */ /* 0x000e240000001400 */
[----:B0-----:R-:W-:Y:S01]  /*05e0*/  @P0 FMUL.FTZ R5, R4, R3 ;  /* 0x0000000304050220 */ /* 0x001fe20000410000 */
[----:B------:R-:W-:Y:S01]  /*05f0*/  @P0 FMUL.FTZ R7, R3, 0.5 ;  /* 0x3f00000003070820 */ /* 0x000fe20000410000 */
[----:B------:R-:W-:Y:S02]  /*0600*/  @!P0 MOV R3, R0 ;  /* 0x0000000000038202 */ /* 0x000fe40000000f00 */
[----:B------:R-:W-:-:S04]  /*0610*/  @P0 FADD.FTZ R6, -R5, -RZ ;  /* 0x800000ff05060221 */ /* 0x000fc80000010100 */
[----:B------:R-:W-:-:S04]  /*0620*/  @P0 FFMA R6, R5, R6, R4 ;  /* 0x0000000605060223 */ /* 0x000fc80000000004 */
[----:B------:R-:W-:-:S04]  /*0630*/  @P0 FFMA R6, R6, R7, R5 ;  /* 0x0000000706060223 */ /* 0x000fc80000000005 */
[----:B------:R-:W-:-:S07]  /*0640*/  @P0 FMUL.FTZ R3, R6, 2.3283064365386962891e-10 ;  /* 0x2f80000006030820 */ /* 0x000fce0000410000 */
.L_x_3:
[----:B------:R-:W-:Y:S02]  /*0650*/  HFMA2 R5, -RZ, RZ, 0, 0 ;  /* 0x00000000ff057431 */ /* 0x000fe400000001ff */
[----:B------:R-:W-:-:S04]  /*0660*/  IMAD.MOV.U32 R4, RZ, RZ, R8 ;  /* 0x000000ffff047224 */ /* 0x000fc800078e0008 */
[----:B------:R-:W-:Y:S05]  /*0670*/  RET.REL.NODEC R4 `(_Z8cu_sobelPiS_ii) ;  /* 0xfffffff804607950 */ /* 0x000fea0003c3ffff */
.L_x_4:
[----:B------:R-:W-:-:S00]  /*0680*/  BRA `(.L_x_4) ;  /* 0xfffffffc00fc7947 */ /* 0x000fc0000383ffff */
[----:B------:R-:W-:-:S00]  /*0690*/  NOP ;  /* 0x0000000000007918 */ /* 0x000fc00000000000 */
        /* <DEDUP_REMOVED lines=14> */
.L_x_5:


//--------------------- .nv.shared.reserved.0     --------------------------
	.section	.nv.shared.reserved.0,"aw",@nobits
	.weak		__nv_reservedSMEM_offset_0_alias
	.size		__nv_reservedSMEM_offset_0_alias, 0, 64
	.other		__nv_reservedSMEM_offset_0_alias,@"STO_CUDA_RESERVED_SHARED STV_DEFAULT"
__nv_reservedSMEM_offset_0_alias:
	.zero		0
	.zero		64


//--------------------- .nv.constant0._Z8cu_sobelPiS_ii --------------------------
	.section	.nv.constant0._Z8cu_sobelPiS_ii,"a",@progbits
	.sectionflags	@""
	.align	4
.nv.constant0._Z8cu_sobelPiS_ii:
	.zero		920


//--------------------- SYMBOLS --------------------------

	.type		.nv.reservedSmem.offset0,@object
	.size		.nv.reservedSmem.offset0,0x4
